	.headerflags	@"EF_CUDA_TEXMODE_UNIFIED EF_CUDA_64BIT_ADDRESS EF_CUDA_ACCELERATORS EF_CUDA_SM90 EF_CUDA_VIRTUAL_SM(EF_CUDA_SM90)"
	.elftype	@"ET_EXEC"


//--------------------- .nv.info                  --------------------------
	.section	.nv.info,"",@"SHT_CUDA_INFO"
	.align	4


	//----- nvinfo : EIATTR_REGCOUNT
	.align		4
        /*0000*/ 	.byte	0x04, 0x2f
        /*0002*/ 	.short	(.L_1 - .L_0)
	.align		4
.L_0:
        /*0004*/ 	.word	index@(triton_poi_fused_convolution_1)
        /*0008*/ 	.word	0x0000000c


	//----- nvinfo : EIATTR_MIN_STACK_SIZE
	.align		4
.L_1:
        /*000c*/ 	.byte	0x04, 0x12
        /*000e*/ 	.short	(.L_3 - .L_2)
	.align		4
.L_2:
        /*0010*/ 	.word	index@(triton_poi_fused_convolution_1)
        /*0014*/ 	.word	0x00000000


	//----- nvinfo : EIATTR_FRAME_SIZE
	.align		4
.L_3:
        /*0018*/ 	.byte	0x04, 0x11
        /*001a*/ 	.short	(.L_5 - .L_4)
	.align		4
.L_4:
        /*001c*/ 	.word	index@(triton_poi_fused_convolution_1)
        /*0020*/ 	.word	0x00000000


	//----- nvinfo : EIATTR_MIN_STACK_SIZE
	.align		4
.L_5:
        /*0024*/ 	.byte	0x04, 0x12
        /*0026*/ 	.short	(.L_7 - .L_6)
	.align		4
.L_6:
        /*0028*/ 	.word	index@(triton_poi_fused_convolution_1)
        /*002c*/ 	.word	0x00000000
.L_7:


//--------------------- .nv.info.triton_poi_fused_convolution_1 --------------------------
	.section	.nv.info.triton_poi_fused_convolution_1,"",@"SHT_CUDA_INFO"
	.sectionflags	@""
	.align	4


	//----- nvinfo : EIATTR_CUDA_API_VERSION
	.align		4
        /*0000*/ 	.byte	0x04, 0x37
        /*0002*/ 	.short	(.L_9 - .L_8)
.L_8:
        /*0004*/ 	.word	0x0000007c


	//----- nvinfo : EIATTR_KPARAM_INFO
	.align		4
.L_9:
        /*0008*/ 	.byte	0x04, 0x17
        /*000a*/ 	.short	(.L_11 - .L_10)
.L_10:
        /*000c*/ 	.word	0x00000000
        /*0010*/ 	.short	0x0002
        /*0012*/ 	.short	0x0010
        /*0014*/ 	.byte	0x00, 0xf0, 0x11, 0x00


	//----- nvinfo : EIATTR_KPARAM_INFO
	.align		4
.L_11:
        /*0018*/ 	.byte	0x04, 0x17
        /*001a*/ 	.short	(.L_13 - .L_12)
.L_12:
        /*001c*/ 	.word	0x00000000
        /*0020*/ 	.short	0x0001
        /*0022*/ 	.short	0x0008
        /*0024*/ 	.byte	0x00, 0xf4, 0x21, 0x00


	//----- nvinfo : EIATTR_KPARAM_INFO
	.align		4
.L_13:
        /*0028*/ 	.byte	0x04, 0x17
        /*002a*/ 	.short	(.L_15 - .L_14)
.L_14:
        /*002c*/ 	.word	0x00000000
        /*0030*/ 	.short	0x0000
        /*0032*/ 	.short	0x0000
        /*0034*/ 	.byte	0x00, 0xf4, 0x21, 0x00


	//----- nvinfo : EIATTR_SPARSE_MMA_MASK
	.align		4
.L_15:
        /*0038*/ 	.byte	0x03, 0x50
        /*003a*/ 	.short	0x0000


	//----- nvinfo : EIATTR_MAXREG_COUNT
	.align		4
        /*003c*/ 	.byte	0x03, 0x1b
        /*003e*/ 	.short	0x00ff


	//----- nvinfo : EIATTR_EXIT_INSTR_OFFSETS
	.align		4
        /*0040*/ 	.byte	0x04, 0x1c
        /*0042*/ 	.short	(.L_17 - .L_16)


	//   ....[0]....
.L_16:
        /*0044*/ 	.word	0x00000170


	//----- nvinfo : EIATTR_REQNTID
	.align		4
.L_17:
        /*0048*/ 	.byte	0x04, 0x10
        /*004a*/ 	.short	(.L_19 - .L_18)
.L_18:
        /*004c*/ 	.word	0x00000080
        /*0050*/ 	.word	0x00000001
        /*0054*/ 	.word	0x00000001


	//----- nvinfo : EIATTR_CBANK_PARAM_SIZE
	.align		4
.L_19:
        /*0058*/ 	.byte	0x03, 0x19
        /*005a*/ 	.short	0x0014


	//----- nvinfo : EIATTR_PARAM_CBANK
	.align		4
        /*005c*/ 	.byte	0x04, 0x0a
        /*005e*/ 	.short	(.L_21 - .L_20)
	.align		4
.L_20:
        /*0060*/ 	.word	index@(.nv.constant0.triton_poi_fused_convolution_1)
        /*0064*/ 	.short	0x0210
        /*0066*/ 	.short	0x0014


	//----- nvinfo : EIATTR_SW_WAR
	.align		4
.L_21:
        /*0068*/ 	.byte	0x04, 0x36
        /*006a*/ 	.short	(.L_23 - .L_22)
.L_22:
        /*006c*/ 	.word	0x00000008
.L_23:


//--------------------- .nv.callgraph             --------------------------
	.section	.nv.callgraph,"",@"SHT_CUDA_CALLGRAPH"
	.align	4
	.sectionentsize	8
	.align		4
        /*0000*/ 	.word	0x00000000
	.align		4
        /*0004*/ 	.word	0xffffffff
	.align		4
        /*0008*/ 	.word	0x00000000
	.align		4
        /*000c*/ 	.word	0xfffffffe
	.align		4
        /*0010*/ 	.word	0x00000000
	.align		4
        /*0014*/ 	.word	0xfffffffd
	.align		4
        /*0018*/ 	.word	0x00000000
	.align		4
        /*001c*/ 	.word	0xfffffffc


//--------------------- .text.triton_poi_fused_convolution_1 --------------------------
	.section	.text.triton_poi_fused_convolution_1,"ax",@progbits
	.align	128
        .global         triton_poi_fused_convolution_1
        .type           triton_poi_fused_convolution_1,@function
        .size           triton_poi_fused_convolution_1,(.L_x_1 - triton_poi_fused_convolution_1)
        .other          triton_poi_fused_convolution_1,@"STO_CUDA_ENTRY STV_DEFAULT"
triton_poi_fused_convolution_1:
.text.triton_poi_fused_convolution_1:
[----:B------:R-:W-:Y:S01]  /*0000*/  LDC R1, c[0x0][0x28] ;  /* 0x00000a00ff017b82 */ /* 0x000fe20000000800 */
[----:B------:R-:W1:Y:S07]  /*0010*/  S2R R0, SR_TID.X ;  /* 0x0000000000007919 */ /* 0x000e6e0000002100 */
[----:B------:R-:W2:Y:S01]  /*0020*/  LDC.64 R4, c[0x0][0x218] ;  /* 0x00008600ff047b82 */ /* 0x000ea20000000a00 */
[----:B------:R-:W-:Y:S01]  /*0030*/  ULDC.64 UR4, c[0x0][0x208] ;  /* 0x0000820000047ab9 */ /* 0x000fe20000000a00 */
[----:B------:R-:W3:Y:S06]  /*0040*/  S2R R7, SR_CTAID.X ;  /* 0x0000000000077919 */ /* 0x000eec0000002500 */
[----:B------:R-:W4:Y:S01]  /*0050*/  LDC.64 R2, c[0x0][0x210] ;  /* 0x00008400ff027b82 */ /* 0x000f220000000a00 */
[----:B-1----:R-:W-:Y:S01]  /*0060*/  IMAD.SHL.U32 R0, R0, 0x2, RZ ;  /* 0x0000000200007824 */ /* 0x002fe200078e00ff */
[----:B---3--:R-:W-:-:S04]  /*0070*/  SHF.R.S32.HI R6, RZ, 0x17, R7 ;  /* 0x00000017ff067819 */ /* 0x008fc80000011407 */
[----:B------:R-:W-:Y:S02]  /*0080*/  LOP3.LUT R0, R0, 0xfe, RZ, 0xc0, !PT ;  /* 0x000000fe00007812 */ /* 0x000fe400078ec0ff */
[----:B------:R-:W-:-:S03]  /*0090*/  SGXT R6, R6, 0x1 ;  /* 0x000000010606781a */ /* 0x000fc60000000200 */
[----:B------:R-:W-:-:S04]  /*00a0*/  IMAD R7, R7, 0x100, R0 ;  /* 0x0000010007077824 */ /* 0x000fc800078e0200 */
[----:B----4-:R-:W-:Y:S01]  /*00b0*/  IMAD.WIDE R2, R7, 0x4, R2 ;  /* 0x0000000407027825 */ /* 0x010fe200078e0202 */
[----:B------:R-:W-:-:S04]  /*00c0*/  LEA.HI R6, R6, R7, RZ, 0x6 ;  /* 0x0000000706067211 */ /* 0x000fc800078f30ff */
[----:B------:R-:W-:-:S04]  /*00d0*/  SHF.R.S32.HI R6, RZ, 0x6, R6 ;  /* 0x00000006ff067819 */ /* 0x000fc80000011406 */
[----:B------:R-:W-:-:S04]  /*00e0*/  LEA.HI R0, R6, R6, RZ, 0x4 ;  /* 0x0000000606007211 */ /* 0x000fc800078f20ff */
[----:B------:R-:W-:-:S05]  /*00f0*/  LOP3.LUT R9, R0, 0xfffffff0, RZ, 0xc0, !PT ;  /* 0xfffffff000097812 */ /* 0x000fca00078ec0ff */
[----:B------:R-:W-:Y:S02]  /*0100*/  IMAD.IADD R9, R6, 0x1, -R9 ;  /* 0x0000000106097824 */ /* 0x000fe400078e0a09 */
[----:B------:R-:W3:Y:S02]  /*0110*/  LDG.E.64 R6, desc[UR4][R2.64] ;  /* 0x0000000402067981 */ /* 0x000ee4000c1e1b00 */
[----:B--2---:R-:W-:-:S06]  /*0120*/  IMAD.WIDE R4, R9, 0x4, R4 ;  /* 0x0000000409047825 */ /* 0x004fcc00078e0204 */
[----:B------:R-:W3:Y:S02]  /*0130*/  LDG.E.EL R4, desc[UR4][R4.64] ;  /* 0x0000000404047981 */ /* 0x000ee4000c2e1900 */
[--C-:B---3--:R-:W-:Y:S01]  /*0140*/  FADD R6, R6, R4.reuse ;  /* 0x0000000406067221 */ /* 0x108fe20000000000 */
[----:B------:R-:W-:-:S05]  /*0150*/  FADD R7, R7, R4 ;  /* 0x0000000407077221 */ /* 0x000fca0000000000 */
[----:B------:R-:W-:Y:S01]  /*0160*/  STG.E.64 desc[UR4][R2.64], R6 ;  /* 0x0000000602007986 */ /* 0x000fe2000c101b04 */
[----:B------:R-:W-:Y:S05]  /*0170*/  EXIT ;  /* 0x000000000000794d */ /* 0x000fea0003800000 */
.L_x_0:
[----:B------:R-:W-:-:S00]  /*0180*/  BRA `(.L_x_0) ;  /* 0xfffffffc00fc7947 */ /* 0x000fc0000383ffff */
[----:B------:R-:W-:-:S00]  /*0190*/  NOP ;  /* 0x0000000000007918 */ /* 0x000fc00000000000 */
        /* <DEDUP_REMOVED lines=14> */
.L_x_1:


//--------------------- .nv.constant0.triton_poi_fused_convolution_1 --------------------------
	.section	.nv.constant0.triton_poi_fused_convolution_1,"a",@progbits
	.sectionflags	@""
	.align	4
.nv.constant0.triton_poi_fused_convolution_1:
	.zero		548
